def gluon_mma(
    a_ptr,
    b_ptr,
    c_ptr,
    M: gl.constexpr,
    N: gl.constexpr,
    K: gl.constexpr,
    BLK_A: gl.constexpr,
    BLK_B: gl.constexpr,
    SHARED_A: gl.constexpr,
    SHARED_B: gl.constexpr,
    ACC_LAYOUT: gl.constexpr,
    TMEM_LAYOUT: gl.constexpr,
    USE_TCGEN05: gl.constexpr,
    IS_ASYNC: gl.constexpr,
):
    offs_m = gl.arange(0, M, layout=gl.SliceLayout(1, BLK_A))
    offs_ka = gl.arange(0, K, layout=gl.SliceLayout(0, BLK_A))
    offs_kb = gl.arange(0, K, layout=gl.SliceLayout(1, BLK_B))
    offs_n = gl.arange(0, N, layout=gl.SliceLayout(0, BLK_B))
    a = gl.load(a_ptr + offs_m[:, None] * K + offs_ka[None, :])
    b = gl.load(b_ptr + offs_kb[:, None] * N + offs_n[None, :])
    a_smem = gl.allocate_shared_memory(a.dtype, [M, K], SHARED_A, a)
    b_smem = gl.allocate_shared_memory(b.dtype, [K, N], SHARED_B, b)

    if USE_TCGEN05:
        fence_async_shared()
        bar = gl.allocate_shared_memory(gl.int64, [1], mbarrier.MBarrierLayout())
        mbarrier.init(bar, count=1)
        acc_tmem = allocate_tensor_memory(gl.float32, [M, N], TMEM_LAYOUT)
        tcgen05_mma(a_smem, b_smem, acc_tmem, use_acc=False)
        tcgen05_commit(bar)
        mbarrier.wait(bar, phase=0)
        mbarrier.invalidate(bar)
        acc = acc_tmem.load(ACC_LAYOUT)
    else:
        acc = gl.zeros([M, N], dtype=gl.float32, layout=ACC_LAYOUT)
        acc = hopper.warpgroup_mma(a_smem, b_smem, acc, is_async=IS_ASYNC)
        if IS_ASYNC:
            acc = hopper.warpgroup_mma_wait(num_outstanding=0, deps=[acc])

    out_layout: gl.constexpr = gl.BlockedLayout(
        [1, 1], [1, 32], [gl.num_warps(), 1], [1, 0]
    )
    acc = gl.convert_layout(acc, out_layout)
    offs_cm = gl.arange(0, M, layout=gl.SliceLayout(1, out_layout))
    offs_cn = gl.arange(0, N, layout=gl.SliceLayout(0, out_layout))
    gl.store(c_ptr + offs_cm[:, None] * N + offs_cn[None, :], acc)

# config = {"BLOCK_K": 16, "BLOCK_M": 128, "BLOCK_N": 128, "arch": "sm_90", "dtype": "bf16", "is_async": 0, "num_warps": 8}
# arch = sm_90


// ===== COMPILED SASS (sm_90a) =====

	.target	sm_90a

	.elftype	@"ET_EXEC"


//--------------------- .note.nv.tkinfo           --------------------------
	.section	.note.nv.tkinfo,"",@"SHT_NOTE"
	.sectionflags	@"SHF_NOTE_NV_TKINFO"
	.tkinfo
        /*0018*/ 	.word	0x00000002
        /*0030*/ 	.string	""
        /*0030*/ 	.string	"ptxas"
        /*0030*/ 	.string	"Cuda compilation tools, release 13.0, V13.0.88"
        /*0030*/ 	.string	"Build cuda_13.0.r13.0/compiler.36424714_0"
        /*0030*/ 	.string	"-v  -suppress-debug-info  -lineinfo  -arch sm_90a "



//--------------------- .note.nv.cuinfo           --------------------------
	.section	.note.nv.cuinfo,"",@"SHT_NOTE"
	.sectionflags	@"SHF_NOTE_NV_CUINFO"
        /*0018*/ 	.short	0x0002
        /*001a*/ 	.short	0x005a
        /*001c*/ 	.short	0x0082
	.zero		2


//--------------------- .nv.info                  --------------------------
	.section	.nv.info,"",@"SHT_CUDA_INFO"
	.align	4


	//----- nvinfo : EIATTR_REGCOUNT
	.align		4
        /*0000*/ 	.byte	0x04, 0x2f
        /*0002*/ 	.short	(.L_1 - .L_0)
	.align		4
.L_0:
        /*0004*/ 	.word	index@(gluon_mma)
        /*0008*/ 	.word	0x0000007a


	//----- nvinfo : EIATTR_FRAME_SIZE
	.align		4
.L_1:
        /*000c*/ 	.byte	0x04, 0x11
        /*000e*/ 	.short	(.L_3 - .L_2)
	.align		4
.L_2:
        /*0010*/ 	.word	index@(gluon_mma)
        /*0014*/ 	.word	0x00000000


	//----- nvinfo : EIATTR_MIN_STACK_SIZE
	.align		4
.L_3:
        /*0018*/ 	.byte	0x04, 0x12
        /*001a*/ 	.short	(.L_5 - .L_4)
	.align		4
.L_4:
        /*001c*/ 	.word	index@(gluon_mma)
        /*0020*/ 	.word	0x00000000
.L_5:


//--------------------- .nv.compat                --------------------------
	.section	.nv.compat,"",@"SHT_CUDA_COMPAT_INFO"
	.align	4
        /*0000*/ 	.byte	0x02, 0x09, 0x01, 0x00, 0x02, 0x02, 0x04, 0x00, 0x02, 0x05, 0x05, 0x00, 0x03, 0x07, 0x01, 0x01
        /*0010*/ 	.byte	0x02, 0x03, 0x00, 0x00, 0x02, 0x06, 0x01, 0x00, 0x04, 0x0b, 0x08, 0x00, 0x00, 0x00, 0x00, 0x00
        /*0020*/ 	.byte	0x00, 0x00, 0x00, 0x00


//--------------------- .nv.info.gluon_mma        --------------------------
	.section	.nv.info.gluon_mma,"",@"SHT_CUDA_INFO"
	.sectionflags	@""
	.align	4


	//----- nvinfo : EIATTR_CUDA_API_VERSION
	.align		4
        /*0000*/ 	.byte	0x04, 0x37
        /*0002*/ 	.short	(.L_7 - .L_6)
.L_6:
        /*0004*/ 	.word	0x00000082


	//----- nvinfo : EIATTR_KPARAM_INFO
	.align		4
.L_7:
        /*0008*/ 	.byte	0x04, 0x17
        /*000a*/ 	.short	(.L_9 - .L_8)
.L_8:
        /*000c*/ 	.word	0x00000000
        /*0010*/ 	.short	0x0004
        /*0012*/ 	.short	0x0020
        /*0014*/ 	.byte	0x00, 0xf4, 0x21, 0x00


	//----- nvinfo : EIATTR_KPARAM_INFO
	.align		4
.L_9:
        /*0018*/ 	.byte	0x04, 0x17
        /*001a*/ 	.short	(.L_11 - .L_10)
.L_10:
        /*001c*/ 	.word	0x00000000
        /*0020*/ 	.short	0x0003
        /*0022*/ 	.short	0x0018
        /*0024*/ 	.byte	0x00, 0xf4, 0x21, 0x00


	//----- nvinfo : EIATTR_KPARAM_INFO
	.align		4
.L_11:
        /*0028*/ 	.byte	0x04, 0x17
        /*002a*/ 	.short	(.L_13 - .L_12)
.L_12:
        /*002c*/ 	.word	0x00000000
        /*0030*/ 	.short	0x0002
        /*0032*/ 	.short	0x0010
        /*0034*/ 	.byte	0x00, 0xf4, 0x21, 0x00


	//----- nvinfo : EIATTR_KPARAM_INFO
	.align		4
.L_13:
        /*0038*/ 	.byte	0x04, 0x17
        /*003a*/ 	.short	(.L_15 - .L_14)
.L_14:
        /*003c*/ 	.word	0x00000000
        /*0040*/ 	.short	0x0001
        /*0042*/ 	.short	0x0008
        /*0044*/ 	.byte	0x00, 0xf4, 0x21, 0x00


	//----- nvinfo : EIATTR_KPARAM_INFO
	.align		4
.L_15:
        /*0048*/ 	.byte	0x04, 0x17
        /*004a*/ 	.short	(.L_17 - .L_16)
.L_16:
        /*004c*/ 	.word	0x00000000
        /*0050*/ 	.short	0x0000
        /*0052*/ 	.short	0x0000
        /*0054*/ 	.byte	0x00, 0xf4, 0x21, 0x00


	//----- nvinfo : EIATTR_SPARSE_MMA_MASK
	.align		4
.L_17:
        /*0058*/ 	.byte	0x03, 0x50
        /*005a*/ 	.short	0x0000


	//----- nvinfo : EIATTR_MAXREG_COUNT
	.align		4
        /*005c*/ 	.byte	0x03, 0x1b
        /*005e*/ 	.short	0x00ff


	//----- nvinfo : EIATTR_NUM_BARRIERS
	.align		4
        /*0060*/ 	.byte	0x02, 0x4c
        /*0062*/ 	.byte	0x01
	.zero		1


	//----- nvinfo : EIATTR_MERCURY_ISA_VERSION
	.align		4
        /*0064*/ 	.byte	0x03, 0x5f
        /*0066*/ 	.short	0x0101


	//----- nvinfo : EIATTR_EXIT_INSTR_OFFSETS
	.align		4
        /*0068*/ 	.byte	0x04, 0x1c
        /*006a*/ 	.short	(.L_19 - .L_18)


	//   ....[0]....
.L_18:
        /*006c*/ 	.word	0x00001a00


	//----- nvinfo : EIATTR_REQNTID
	.align		4
.L_19:
        /*0070*/ 	.byte	0x04, 0x10
        /*0072*/ 	.short	(.L_21 - .L_20)
.L_20:
        /*0074*/ 	.word	0x00000100
        /*0078*/ 	.word	0x00000001
        /*007c*/ 	.word	0x00000001


	//----- nvinfo : EIATTR_CBANK_PARAM_SIZE
	.align		4
.L_21:
        /*0080*/ 	.byte	0x03, 0x19
        /*0082*/ 	.short	0x0028


	//----- nvinfo : EIATTR_PARAM_CBANK
	.align		4
        /*0084*/ 	.byte	0x04, 0x0a
        /*0086*/ 	.short	(.L_23 - .L_22)
	.align		4
.L_22:
        /*0088*/ 	.word	index@(.nv.constant0.gluon_mma)
        /*008c*/ 	.short	0x0210
        /*008e*/ 	.short	0x0028


	//----- nvinfo : EIATTR_SW_WAR
	.align		4
.L_23:
        /*0090*/ 	.byte	0x04, 0x36
        /*0092*/ 	.short	(.L_25 - .L_24)
.L_24:
        /*0094*/ 	.word	0x00000008
.L_25:


//--------------------- .nv.callgraph             --------------------------
	.section	.nv.callgraph,"",@"SHT_CUDA_CALLGRAPH"
	.align	4
	.sectionentsize	8
	.align		4
        /*0000*/ 	.word	0x00000000
	.align		4
        /*0004*/ 	.word	0xffffffff
	.align		4
        /*0008*/ 	.word	0x00000000
	.align		4
        /*000c*/ 	.word	0xfffffffe
	.align		4
        /*0010*/ 	.word	0x00000000
	.align		4
        /*0014*/ 	.word	0xfffffffd
	.align		4
        /*0018*/ 	.word	0x00000000
	.align		4
        /*001c*/ 	.word	0xfffffffc


//--------------------- .text.gluon_mma           --------------------------
	.section	.text.gluon_mma,"ax",@progbits
	.align	128
        .global         gluon_mma
        .type           gluon_mma,@function
        .size           gluon_mma,(.L_x_1 - gluon_mma)
        .other          gluon_mma,@"STO_CUDA_ENTRY STV_DEFAULT"
gluon_mma:
.text.gluon_mma:
[----:B------:R-:W-:Y:S01]  /*0000*/  LDC R1, c[0x0][0x28] ;  /* 0x00000a00ff017b82 */ /* 0x000fe20000000800 */
[----:B------:R-:W0:Y:S01]  /*0010*/  S2R R4, SR_TID.X ;  /* 0x0000000000047919 */ /* 0x000e220000002100 */
[----:B------:R-:W-:Y:S01]  /*0020*/  ULDC.64 UR4, c[0x0][0x210] ;  /* 0x0000840000047ab9 */ /* 0x000fe20000000a00 */
[----:B------:R-:W-:-:S05]  /*0030*/  ULDC.64 UR10, c[0x0][0x208] ;  /* 0x00008200000a7ab9 */ /* 0x000fca0000000a00 */
[----:B------:R-:W1:Y:S01]  /*0040*/  LDC.64 R32, c[0x0][0x218] ;  /* 0x00008600ff207b82 */ /* 0x000e620000000a00 */
[----:B0-----:R-:W-:-:S04]  /*0050*/  SHF.R.U32.HI R0, RZ, 0x5, R4 ;  /* 0x00000005ff007819 */ /* 0x001fc80000011604 */
[----:B------:R-:W-:-:S04]  /*0060*/  SGXT.U32 R0, R0, 0x3 ;  /* 0x000000030000781a */ /* 0x000fc80000000000 */
[C---:B------:R-:W-:Y:S02]  /*0070*/  LOP3.LUT R117, R0.reuse, 0x8, RZ, 0xfc, !PT ;  /* 0x0000000800757812 */ /* 0x040fe400078efcff */
[C---:B------:R-:W-:Y:S02]  /*0080*/  LOP3.LUT R113, R0.reuse, 0x18, RZ, 0xfc, !PT ;  /* 0x0000001800717812 */ /* 0x040fe400078efcff */
[C---:B------:R-:W-:Y:S01]  /*0090*/  LOP3.LUT R115, R0.reuse, 0x10, RZ, 0xfc, !PT ;  /* 0x0000001000737812 */ /* 0x040fe200078efcff */
[----:B------:R-:W-:Y:S01]  /*00a0*/  IMAD.SHL.U32 R3, R117, 0x10, RZ ;  /* 0x0000001075037824 */ /* 0x000fe200078e00ff */
[----:B------:R-:W-:Y:S01]  /*00b0*/  LOP3.LUT R111, R0, 0x20, RZ, 0xfc, !PT ;  /* 0x00000020006f7812 */ /* 0x000fe200078efcff */
[----:B------:R-:W-:Y:S01]  /*00c0*/  IMAD.SHL.U32 R6, R113, 0x10, RZ ;  /* 0x0000001071067824 */ /* 0x000fe200078e00ff */
[----:B------:R-:W-:Y:S01]  /*00d0*/  LEA R8, P0, R117, UR4, 0x5 ;  /* 0x0000000475087c11 */ /* 0x000fe2000f8028ff */
[----:B------:R-:W-:Y:S01]  /*00e0*/  IMAD.SHL.U32 R5, R115, 0x10, RZ ;  /* 0x0000001073057824 */ /* 0x000fe200078e00ff */
[----:B------:R-:W-:Y:S01]  /*00f0*/  LEA R16, P2, R113, UR4, 0x5 ;  /* 0x0000000471107c11 */ /* 0x000fe2000f8428ff */
[----:B------:R-:W-:Y:S01]  /*0100*/  IMAD.SHL.U32 R7, R111, 0x10, RZ ;  /* 0x000000106f077824 */ /* 0x000fe200078e00ff */
[----:B------:R-:W-:-:S02]  /*0110*/  LEA R2, P1, R115, UR4, 0x5 ;  /* 0x0000000473027c11 */ /* 0x000fc4000f8228ff */
[----:B------:R-:W-:Y:S02]  /*0120*/  LEA R18, P3, R111, UR4, 0x5 ;  /* 0x000000046f127c11 */ /* 0x000fe4000f8628ff */
[----:B------:R-:W-:Y:S02]  /*0130*/  LEA.HI.X R9, R3, UR5, RZ, 0x1, P0 ;  /* 0x0000000503097c11 */ /* 0x000fe400080f0cff */
[----:B------:R-:W-:Y:S02]  /*0140*/  LEA.HI.X R17, R6, UR5, RZ, 0x1, P2 ;  /* 0x0000000506117c11 */ /* 0x000fe400090f0cff */
[----:B------:R-:W-:Y:S02]  /*0150*/  LEA.HI.X R3, R5, UR5, RZ, 0x1, P1 ;  /* 0x0000000505037c11 */ /* 0x000fe400088f0cff */
[----:B------:R-:W-:Y:S02]  /*0160*/  LEA.HI.X R19, R7, UR5, RZ, 0x1, P3 ;  /* 0x0000000507137c11 */ /* 0x000fe400098f0cff */
[----:B------:R-:W-:-:S02]  /*0170*/  LOP3.LUT R6, R4, 0xf, RZ, 0xc0, !PT ;  /* 0x0000000f04067812 */ /* 0x000fc400078ec0ff */
[----:B------:R-:W-:-:S03]  /*0180*/  LOP3.LUT R109, R0, 0x28, RZ, 0xfc, !PT ;  /* 0x00000028006d7812 */ /* 0x000fc600078efcff */
[----:B------:R-:W-:Y:S01]  /*0190*/  IMAD.WIDE.U32 R2, R6, 0x2, R2 ;  /* 0x0000000206027825 */ /* 0x000fe200078e0002 */
[----:B------:R-:W-:-:S03]  /*01a0*/  LOP3.LUT R11, R0, 0x38, RZ, 0xfc, !PT ;  /* 0x00000038000b7812 */ /* 0x000fc600078efcff */
[----:B------:R-:W-:Y:S01]  /*01b0*/  IMAD.WIDE.U32 R18, R6, 0x2, R18 ;  /* 0x0000000206127825 */ /* 0x000fe200078e0012 */
[----:B------:R-:W-:Y:S01]  /*01c0*/  LOP3.LUT R15, R0, 0x40, RZ, 0xfc, !PT ;  /* 0x00000040000f7812 */ /* 0x000fe200078efcff */
[----:B------:R0:W2:Y:S01]  /*01d0*/  LDG.E.U16 R10, desc[UR10][R2.64] ;  /* 0x0000000a020a7981 */ /* 0x0000a2000c1e1500 */
[C---:B------:R-:W-:Y:S01]  /*01e0*/  LEA R20, P0, R109.reuse, UR4, 0x5 ;  /* 0x000000046d147c11 */ /* 0x040fe2000f8028ff */
[----:B------:R-:W-:Y:S02]  /*01f0*/  IMAD.SHL.U32 R5, R109, 0x10, RZ ;  /* 0x000000106d057824 */ /* 0x000fe400078e00ff */
[----:B------:R3:W4:Y:S01]  /*0200*/  LDG.E.U16 R34, desc[UR10][R18.64] ;  /* 0x0000000a12227981 */ /* 0x000722000c1e1500 */
[----:B------:R-:W-:Y:S01]  /*0210*/  LEA R24, P3, R15, UR4, 0x5 ;  /* 0x000000040f187c11 */ /* 0x000fe2000f8628ff */
[----:B------:R-:W-:Y:S01]  /*0220*/  IMAD.WIDE.U32 R8, R6, 0x2, R8 ;  /* 0x0000000206087825 */ /* 0x000fe200078e0008 */
[----:B------:R-:W-:Y:S02]  /*0230*/  LEA.HI.X R21, R5, UR5, RZ, 0x1, P0 ;  /* 0x0000000505157c11 */ /* 0x000fe400080f0cff */
[----:B0-----:R-:W-:Y:S01]  /*0240*/  SHF.L.U32 R2, R11, 0x4, RZ ;  /* 0x000000040b027819 */ /* 0x001fe200000006ff */
[----:B------:R-:W-:Y:S01]  /*0250*/  IMAD.SHL.U32 R3, R15, 0x10, RZ ;  /* 0x000000100f037824 */ /* 0x000fe200078e00ff */
[----:B------:R-:W-:Y:S01]  /*0260*/  LOP3.LUT R99, R0, 0x30, RZ, 0xfc, !PT ;  /* 0x0000003000637812 */ /* 0x000fe200078efcff */
[----:B------:R0:W5:Y:S01]  /*0270*/  LDG.E.U16 R8, desc[UR10][R8.64] ;  /* 0x0000000a08087981 */ /* 0x000162000c1e1500 */
[----:B---3--:R-:W-:Y:S01]  /*0280*/  LEA R18, P2, R11, UR4, 0x5 ;  /* 0x000000040b127c11 */ /* 0x008fe2000f8428ff */
[----:B------:R-:W-:-:S03]  /*0290*/  IMAD.WIDE.U32 R16, R6, 0x2, R16 ;  /* 0x0000000206107825 */ /* 0x000fc600078e0010 */
[----:B------:R-:W-:Y:S02]  /*02a0*/  LEA.HI.X R19, R2, UR5, RZ, 0x1, P2 ;  /* 0x0000000502137c11 */ /* 0x000fe400090f0cff */
[----:B------:R-:W-:Y:S01]  /*02b0*/  LEA.HI.X R25, R3, UR5, RZ, 0x1, P3 ;  /* 0x0000000503197c11 */ /* 0x000fe200098f0cff */
[----:B------:R-:W-:Y:S01]  /*02c0*/  IMAD.WIDE.U32 R2, R6, 0x2, R20 ;  /* 0x0000000206027825 */ /* 0x000fe200078e0014 */
[----:B------:R-:W-:Y:S01]  /*02d0*/  LOP3.LUT R13, R0, 0x48, RZ, 0xfc, !PT ;  /* 0x00000048000d7812 */ /* 0x000fe200078efcff */
[----:B------:R-:W3:Y:S02]  /*02e0*/  LDG.E.U16 R12, desc[UR10][R16.64] ;  /* 0x0000000a100c7981 */ /* 0x000ee4000c1e1500 */
[----:B------:R-:W-:Y:S01]  /*02f0*/  IMAD.WIDE.U32 R20, R6, 0x2, R18 ;  /* 0x0000000206147825 */ /* 0x000fe200078e0012 */
[C---:B------:R-:W-:Y:S01]  /*0300*/  LOP3.LUT R19, R0.reuse, 0x50, RZ, 0xfc, !PT ;  /* 0x0000005000137812 */ /* 0x040fe200078efcff */
[----:B------:R1:W3:Y:S01]  /*0310*/  LDG.E.U16 R18, desc[UR10][R2.64] ;  /* 0x0000000a02127981 */ /* 0x0002e2000c1e1500 */
[C---:B------:R-:W-:Y:S01]  /*0320*/  LEA R22, P1, R99.reuse, UR4, 0x5 ;  /* 0x0000000463167c11 */ /* 0x040fe2000f8228ff */
[----:B------:R-:W-:Y:S01]  /*0330*/  IMAD.SHL.U32 R7, R99, 0x10, RZ ;  /* 0x0000001063077824 */ /* 0x000fe200078e00ff */
[C---:B------:R-:W-:Y:S01]  /*0340*/  LEA R26, P4, R13.reuse, UR4, 0x5 ;  /* 0x000000040d1a7c11 */ /* 0x040fe2000f8828ff */
[----:B0-----:R-:W-:Y:S01]  /*0350*/  IMAD.SHL.U32 R9, R13, 0x10, RZ ;  /* 0x000000100d097824 */ /* 0x001fe200078e00ff */
[----:B------:R-:W-:Y:S01]  /*0360*/  LOP3.LUT R97, R0, 0x60, RZ, 0xfc, !PT ;  /* 0x0000006000617812 */ /* 0x000fe200078efcff */
[----:B------:R-:W3:Y:S01]  /*0370*/  LDG.E.U16 R36, desc[UR10][R20.64] ;  /* 0x0000000a14247981 */ /* 0x000ee2000c1e1500 */
[----:B------:R-:W-:Y:S01]  /*0380*/  LEA.HI.X R23, R7, UR5, RZ, 0x1, P1 ;  /* 0x0000000507177c11 */ /* 0x000fe200088f0cff */
[C---:B-1----:R-:W-:Y:S01]  /*0390*/  IMAD.SHL.U32 R3, R19.reuse, 0x10, RZ ;  /* 0x0000001013037824 */ /* 0x042fe200078e00ff */
[----:B------:R-:W-:Y:S01]  /*03a0*/  LEA R2, P0, R19, UR4, 0x5 ;  /* 0x0000000413027c11 */ /* 0x000fe2000f8028ff */
[----:B------:R-:W-:Y:S01]  /*03b0*/  IMAD.WIDE.U32 R16, R6, 0x2, R22 ;  /* 0x0000000206107825 */ /* 0x000fe200078e0016 */
[----:B------:R-:W-:-:S02]  /*03c0*/  LEA.HI.X R27, R9, UR5, RZ, 0x1, P4 ;  /* 0x00000005091b7c11 */ /* 0x000fc4000a0f0cff */
[----:B------:R-:W-:Y:S02]  /*03d0*/  LEA.HI.X R3, R3, UR5, RZ, 0x1, P0 ;  /* 0x0000000503037c11 */ /* 0x000fe400080f0cff */
[----:B------:R-:W-:Y:S01]  /*03e0*/  LOP3.LUT R9, R0, 0x58, RZ, 0xfc, !PT ;  /* 0x0000005800097812 */ /* 0x000fe200078efcff */
[----:B------:R-:W-:Y:S01]  /*03f0*/  IMAD.WIDE.U32 R22, R6, 0x2, R24 ;  /* 0x0000000206167825 */ /* 0x000fe200078e0018 */
[----:B------:R-:W-:Y:S01]  /*0400*/  LOP3.LUT R5, R0, 0x68, RZ, 0xfc, !PT ;  /* 0x0000006800057812 */ /* 0x000fe200078efcff */
[----:B------:R0:W3:Y:S02]  /*0410*/  LDG.E.U16 R35, desc[UR10][R16.64] ;  /* 0x0000000a10237981 */ /* 0x0000e4000c1e1500 */
[----:B------:R-:W-:Y:S01]  /*0420*/  IMAD.WIDE.U32 R2, R6, 0x2, R2 ;  /* 0x0000000206027825 */ /* 0x000fe200078e0002 */
[----:B------:R-:W-:Y:S01]  /*0430*/  LOP3.LUT R7, R0, 0x70, RZ, 0xfc, !PT ;  /* 0x0000007000077812 */ /* 0x000fe200078efcff */
[----:B------:R1:W3:Y:S02]  /*0440*/  LDG.E.U16 R37, desc[UR10][R22.64] ;  /* 0x0000000a16257981 */ /* 0x0002e4000c1e1500 */
[----:B------:R-:W-:-:S02]  /*0450*/  IMAD.SHL.U32 R14, R9, 0x10, RZ ;  /* 0x00000010090e7824 */ /* 0x000fc400078e00ff */
[----:B------:R-:W-:Y:S01]  /*0460*/  IMAD.WIDE.U32 R24, R6, 0x2, R26 ;  /* 0x0000000206187825 */ /* 0x000fe200078e001a */
[----:B------:R1:W3:Y:S01]  /*0470*/  LDG.E.U16 R39, desc[UR10][R2.64] ;  /* 0x0000000a02277981 */ /* 0x0002e2000c1e1500 */
[----:B0-----:R-:W-:Y:S02]  /*0480*/  LEA R16, P1, R9, UR4, 0x5 ;  /* 0x0000000409107c11 */ /* 0x001fe4000f8228ff */
[C---:B------:R-:W-:Y:S01]  /*0490*/  IMAD.SHL.U32 R21, R97.reuse, 0x10, RZ ;  /* 0x0000001061157824 */ /* 0x040fe200078e00ff */
[----:B------:R-:W-:Y:S01]  /*04a0*/  LEA R20, P0, R97, UR4, 0x5 ;  /* 0x0000000461147c11 */ /* 0x000fe2000f8028ff */
[C---:B-1----:R-:W-:Y:S01]  /*04b0*/  IMAD.SHL.U32 R23, R5.reuse, 0x10, RZ ;  /* 0x0000001005177824 */ /* 0x042fe200078e00ff */
[----:B------:R-:W-:Y:S01]  /*04c0*/  LEA R22, P2, R5, UR4, 0x5 ;  /* 0x0000000405167c11 */ /* 0x000fe2000f8428ff */
[----:B------:R0:W3:Y:S01]  /*04d0*/  LDG.E.U16 R38, desc[UR10][R24.64] ;  /* 0x0000000a18267981 */ /* 0x0000e2000c1e1500 */
[----:B------:R-:W-:Y:S02]  /*04e0*/  LEA.HI.X R17, R14, UR5, RZ, 0x1, P1 ;  /* 0x000000050e117c11 */ /* 0x000fe400088f0cff */
[----:B------:R-:W-:-:S02]  /*04f0*/  LOP3.LUT R3, R0, 0x78, RZ, 0xfc, !PT ;  /* 0x0000007800037812 */ /* 0x000fc400078efcff */
[----:B------:R-:W-:Y:S01]  /*0500*/  LOP3.LUT R119, R4, 0xe0, RZ, 0xc0, !PT ;  /* 0x000000e004777812 */ /* 0x000fe200078ec0ff */
[----:B------:R-:W-:Y:S01]  /*0510*/  IMAD.WIDE.U32 R16, R6, 0x2, R16 ;  /* 0x0000000206107825 */ /* 0x000fe200078e0010 */
[----:B------:R-:W-:Y:S02]  /*0520*/  LEA.HI.X R21, R21, UR5, RZ, 0x1, P0 ;  /* 0x0000000515157c11 */ /* 0x000fe400080f0cff */
[C---:B0-----:R-:W-:Y:S02]  /*0530*/  SHF.L.U32 R25, R7.reuse, 0x4, RZ ;  /* 0x0000000407197819 */ /* 0x041fe400000006ff */
[----:B------:R-:W-:Y:S01]  /*0540*/  LEA R24, P3, R7, UR4, 0x5 ;  /* 0x0000000407187c11 */ /* 0x000fe2000f8628ff */
[----:B------:R-:W-:Y:S01]  /*0550*/  IMAD.SHL.U32 R14, R3, 0x10, RZ ;  /* 0x00000010030e7824 */ /* 0x000fe200078e00ff */
[----:B------:R-:W-:Y:S01]  /*0560*/  LEA.HI.X R23, R23, UR5, RZ, 0x1, P2 ;  /* 0x0000000517177c11 */ /* 0x000fe200090f0cff */
[----:B------:R-:W-:Y:S01]  /*0570*/  IMAD.SHL.U32 R0, R119, 0x4, RZ ;  /* 0x0000000477007824 */ /* 0x000fe200078e00ff */
[----:B------:R-:W-:Y:S01]  /*0580*/  LEA.HI.X R25, R25, UR5, RZ, 0x1, P3 ;  /* 0x0000000519197c11 */ /* 0x000fe200098f0cff */
[----:B------:R-:W-:Y:S01]  /*0590*/  IMAD.SHL.U32 R2, R117, 0x80, RZ ;  /* 0x0000008075027824 */ /* 0x000fe200078e00ff */
[----:B------:R-:W-:Y:S01]  /*05a0*/  IADD3 R26, P0, R119, UR4, RZ ;  /* 0x00000004771a7c10 */ /* 0x000fe2000ff1e0ff */
[----:B------:R0:W3:Y:S01]  /*05b0*/  LDG.E.U16 R16, desc[UR10][R16.64] ;  /* 0x0000000a10107981 */ /* 0x0000e2000c1e1500 */
[----:B------:R-:W-:-:S02]  /*05c0*/  LEA R28, P1, R3, UR4, 0x5 ;  /* 0x00000004031c7c11 */ /* 0x000fc4000f8228ff */
[-C--:B------:R-:W-:Y:S01]  /*05d0*/  LEA R30, P2, R119, R32.reuse, 0x3 ;  /* 0x00000020771e7211 */ /* 0x080fe200078418ff */
[----:B------:R-:W-:Y:S01]  /*05e0*/  IMAD.WIDE.U32 R20, R6, 0x2, R20 ;  /* 0x0000000206147825 */ /* 0x000fe200078e0014 */
[----:B------:R-:W-:Y:S02]  /*05f0*/  LEA R32, P3, R117, R32, 0x8 ;  /* 0x0000002075207211 */ /* 0x000fe400078640ff */
[----:B------:R-:W-:Y:S01]  /*0600*/  LEA.HI.X R29, R14, UR5, RZ, 0x1, P1 ;  /* 0x000000050e1d7c11 */ /* 0x000fe200088f0cff */
[----:B------:R-:W-:Y:S01]  /*0610*/  IMAD.WIDE.U32 R22, R6, 0x2, R22 ;  /* 0x0000000206167825 */ /* 0x000fe200078e0016 */
[-C--:B------:R-:W-:Y:S01]  /*0620*/  LEA.HI.X R31, R0, R33.reuse, RZ, 0x1, P2 ;  /* 0x00000021001f7211 */ /* 0x080fe200010f0cff */
[----:B------:R1:W3:Y:S01]  /*0630*/  LDG.E.U16 R40, desc[UR10][R20.64] ;  /* 0x0000000a14287981 */ /* 0x0002e2000c1e1500 */
[----:B------:R-:W-:Y:S01]  /*0640*/  LEA.HI.X R33, R2, R33, RZ, 0x1, P3 ;  /* 0x0000002102217211 */ /* 0x000fe200018f0cff */
[----:B------:R-:W-:Y:S01]  /*0650*/  IMAD.WIDE.U32 R24, R6, 0x2, R24 ;  /* 0x0000000206187825 */ /* 0x000fe200078e0018 */
[----:B0-----:R-:W-:Y:S01]  /*0660*/  LOP3.LUT R17, R4, 0x1f, RZ, 0xc0, !PT ;  /* 0x0000001f04117812 */ /* 0x001fe200078ec0ff */
[----:B------:R0:W3:Y:S02]  /*0670*/  LDG.E.U16 R41, desc[UR10][R22.64] ;  /* 0x0000000a16297981 */ /* 0x0000e4000c1e1500 */
[----:B------:R-:W-:-:S02]  /*0680*/  IMAD.X R27, RZ, RZ, UR5, P0 ;  /* 0x00000005ff1b7e24 */ /* 0x000fc400080e06ff */
[----:B------:R0:W3:Y:S01]  /*0690*/  LDG.E.U16 R42, desc[UR10][R24.64] ;  /* 0x0000000a182a7981 */ /* 0x0000e2000c1e1500 */
[----:B-1----:R-:W-:-:S04]  /*06a0*/  IMAD.WIDE.U32 R20, R6, 0x2, R26 ;  /* 0x0000000206147825 */ /* 0x002fc800078e001a */
[----:B0-----:R-:W-:Y:S02]  /*06b0*/  IMAD.WIDE.U32 R22, R6, 0x2, R28 ;  /* 0x0000000206167825 */ /* 0x001fe400078e001c */
[----:B------:R0:W3:Y:S02]  /*06c0*/  LDG.E.U16 R20, desc[UR10][R20.64] ;  /* 0x0000000a14147981 */ /* 0x0000e4000c1e1500 */
[C---:B------:R-:W-:Y:S02]  /*06d0*/  IMAD.WIDE.U32 R24, R17.reuse, 0x2, R30 ;  /* 0x0000000211187825 */ /* 0x040fe400078e001e */
[----:B------:R1:W3:Y:S02]  /*06e0*/  LDG.E.U16 R22, desc[UR10][R22.64] ;  /* 0x0000000a16167981 */ /* 0x0002e4000c1e1500 */
[----:B------:R-:W-:Y:S02]  /*06f0*/  IMAD.WIDE.U32 R26, R17, 0x2, R32 ;  /* 0x00000002111a7825 */ /* 0x000fe400078e0020 */
[----:B------:R-:W3:Y:S04]  /*0700*/  LDG.E.U16 R14, desc[UR10][R24.64] ;  /* 0x0000000a180e7981 */ /* 0x000ee8000c1e1500 */
[----:B------:R-:W3:Y:S04]  /*0710*/  LDG.E.U16 R28, desc[UR10][R24.64+0x80] ;  /* 0x0000800a181c7981 */ /* 0x000ee8000c1e1500 */
[----:B------:R-:W3:Y:S04]  /*0720*/  LDG.E.U16 R29, desc[UR10][R26.64] ;  /* 0x0000000a1a1d7981 */ /* 0x000ee8000c1e1500 */
[----:B------:R-:W3:Y:S04]  /*0730*/  LDG.E.U16 R91, desc[UR10][R26.64+0x80] ;  /* 0x0000800a1a5b7981 */ /* 0x000ee8000c1e1500 */
[----:B------:R-:W3:Y:S04]  /*0740*/  LDG.E.U16 R88, desc[UR10][R24.64+0x40] ;  /* 0x0000400a18587981 */ /* 0x000ee8000c1e1500 */
[----:B------:R1:W3:Y:S04]  /*0750*/  LDG.E.U16 R89, desc[UR10][R24.64+0xc0] ;  /* 0x0000c00a18597981 */ /* 0x0002e8000c1e1500 */
[----:B------:R-:W3:Y:S04]  /*0760*/  LDG.E.U16 R90, desc[UR10][R26.64+0x40] ;  /* 0x0000400a1a5a7981 */ /* 0x000ee8000c1e1500 */
[----:B------:R-:W3:Y:S01]  /*0770*/  LDG.E.U16 R92, desc[UR10][R26.64+0xc0] ;  /* 0x0000c00a1a5c7981 */ /* 0x000ee2000c1e1500 */
[----:B------:R-:W1:Y:S01]  /*0780*/  S2UR UR8, SR_CgaCtaId ;  /* 0x00000000000879c3 */ /* 0x000e620000008800 */
[----:B0-----:R-:W-:-:S02]  /*0790*/  LOP3.LUT R21, R4, 0x60, RZ, 0xc0, !PT ;  /* 0x0000006004157812 */ /* 0x001fc400078ec0ff */
[----:B-1----:R-:W-:-:S03]  /*07a0*/  SHF.R.S32.HI R23, RZ, 0x7, R4 ;  /* 0x00000007ff177819 */ /* 0x002fc60000011404 */
[----:B------:R-:W-:Y:S01]  /*07b0*/  IMAD R21, R6, 0x2, R21 ;  /* 0x0000000206157824 */ /* 0x000fe200078e0215 */
[----:B------:R-:W-:Y:S01]  /*07c0*/  SGXT R6, R23, 0x1 ;  /* 0x000000011706781a */ /* 0x000fe20000000200 */
[----:B------:R-:W-:Y:S01]  /*07d0*/  IMAD R23, R17, 0x2, R0 ;  /* 0x0000000211177824 */ /* 0x000fe200078e0200 */
[----:B------:R-:W-:Y:S02]  /*07e0*/  UMOV UR4, 0x400 ;  /* 0x0000040000047882 */ /* 0x000fe40000000000 */
[----:B------:R-:W-:Y:S02]  /*07f0*/  LOP3.LUT R21, R21, 0x90, R6, 0x78, !PT ;  /* 0x0000009015157812 */ /* 0x000fe400078e7806 */
[----:B------:R-:W-:Y:S02]  /*0800*/  SHF.R.U32.HI R6, RZ, 0x1, R119 ;  /* 0x00000001ff067819 */ /* 0x000fe40000011677 */
[----:B------:R-:W-:Y:S02]  /*0810*/  SHF.R.U32.HI R24, RZ, 0x5, R4 ;  /* 0x00000005ff187819 */ /* 0x000fe40000011604 */
[----:B------:R-:W-:Y:S01]  /*0820*/  LOP3.LUT R6, R23, R6, RZ, 0x3c, !PT ;  /* 0x0000000617067212 */ /* 0x000fe200078e3cff */
[----:B------:R-:W-:-:S03]  /*0830*/  ULEA UR8, UR8, UR4, 0x18 ;  /* 0x0000000408087291 */ /* 0x000fc6000f8ec03f */
[----:B------:R-:W-:Y:S02]  /*0840*/  LOP3.LUT R23, R6, 0x40, RZ, 0x3c, !PT ;  /* 0x0000004006177812 */ /* 0x000fe400078e3cff */
[----:B------:R-:W-:Y:S01]  /*0850*/  R2UR UR4, R24 ;  /* 0x00000000180472ca */ /* 0x000fe200000e0000 */
[----:B------:R-:W-:-:S04]  /*0860*/  UIADD3 UR5, UR8, 0x1000, URZ ;  /* 0x0000100008057890 */ /* 0x000fc8000fffe03f */
[----:B------:R-:W-:-:S08]  /*0870*/  USHF.R.U32.HI UR5, URZ, 0x4, UR5 ;  /* 0x000000043f057899 */ /* 0x000fd00008011605 */
[----:B------:R-:W-:-:S04]  /*0880*/  USHF.L.U32 UR4, UR4, 0x5, URZ ;  /* 0x0000000504047899 */ /* 0x000fc8000800063f */
[----:B------:R-:W-:Y:S02]  /*0890*/  ULOP3.LUT UR4, UR4, 0x80, URZ, 0xc0, !UPT ;  /* 0x0000008004047892 */ /* 0x000fe4000f8ec03f */
[----:B------:R-:W-:Y:S02]  /*08a0*/  USGXT.U32 UR5, UR5, 0xe ;  /* 0x0000000e0505789a */ /* 0x000fe40008000000 */
[----:B------:R-:W-:Y:S02]  /*08b0*/  ULEA.HI UR4, UR8, UR4, URZ, 0x1c ;  /* 0x0000000408047291 */ /* 0x000fe4000f8fe03f */
[----:B------:R-:W-:Y:S02]  /*08c0*/  ULOP3.LUT UR6, UR5, 0x800000, URZ, 0xfc, !UPT ;  /* 0x0080000005067892 */ /* 0x000fe4000f8efc3f */
[----:B------:R-:W-:Y:S01]  /*08d0*/  ULOP3.LUT UR4, UR4, 0x3fff, URZ, 0xc0, !UPT ;  /* 0x00003fff04047892 */ /* 0x000fe2000f8ec03f */
[----:B------:R-:W-:Y:S01]  /*08e0*/  UMOV UR7, 0x40000040 ;  /* 0x4000004000077882 */ /* 0x000fe20000000000 */
[----:B------:R-:W-:Y:S01]  /*08f0*/  UMOV UR5, 0xc0000010 ;  /* 0xc000001000057882 */ /* 0x000fe20000000000 */
[----:B--2---:R-:W-:Y:S04]  /*0900*/  STS.U16 [R21+UR8+0x200], R10 ;  /* 0x0002000a15007988 */ /* 0x004fe80008000408 */
[----:B----4-:R-:W-:Y:S04]  /*0910*/  STS.U16 [R21+UR8+0x400], R34 ;  /* 0x0004002215007988 */ /* 0x010fe80008000408 */
[----:B-----5:R-:W-:Y:S04]  /*0920*/  STS.U16 [R21+UR8+0x100], R8 ;  /* 0x0001000815007988 */ /* 0x020fe80008000408 */
[----:B---3--:R-:W-:Y:S04]  /*0930*/  STS.U16 [R21+UR8+0x300], R12 ;  /* 0x0003000c15007988 */ /* 0x008fe80008000408 */
[----:B------:R-:W-:Y:S04]  /*0940*/  STS.U16 [R21+UR8+0x500], R18 ;  /* 0x0005001215007988 */ /* 0x000fe80008000408 */
        /* <DEDUP_REMOVED lines=9> */
[----:B------:R-:W-:Y:S04]  /*09e0*/  STS.U16 [R21+UR8], R20 ;  /* 0x0000001415007988 */ /* 0x000fe80008000408 */
[----:B------:R-:W-:Y:S04]  /*09f0*/  STS.U16 [R21+UR8+0xf00], R22 ;  /* 0x000f001615007988 */ /* 0x000fe80008000408 */
[----:B------:R-:W-:Y:S04]  /*0a00*/  STS.U16 [R6+UR8+0x1000], R14 ;  /* 0x0010000e06007988 */ /* 0x000fe80008000408 */
[----:B------:R-:W-:Y:S04]  /*0a10*/  STS.U16 [R6+UR8+0x1800], R28 ;  /* 0x0018001c06007988 */ /* 0x000fe80008000408 */
[----:B------:R0:W-:Y:S04]  /*0a20*/  STS.U16 [R6+UR8+0x1400], R29 ;  /* 0x0014001d06007988 */ /* 0x0001e80008000408 */
[----:B------:R1:W-:Y:S04]  /*0a30*/  STS.U16 [R6+UR8+0x1c00], R91 ;  /* 0x001c005b06007988 */ /* 0x0003e80008000408 */
[----:B------:R-:W-:Y:S04]  /*0a40*/  STS.U16 [R23+UR8+0x1000], R88 ;  /* 0x0010005817007988 */ /* 0x000fe80008000408 */
[----:B------:R-:W-:Y:S04]  /*0a50*/  STS.U16 [R23+UR8+0x1800], R89 ;  /* 0x0018005917007988 */ /* 0x000fe80008000408 */
[----:B------:R-:W-:Y:S04]  /*0a60*/  STS.U16 [R23+UR8+0x1400], R90 ;  /* 0x0014005a17007988 */ /* 0x000fe80008000408 */
[----:B------:R2:W-:Y:S01]  /*0a70*/  STS.U16 [R23+UR8+0x1c00], R92 ;  /* 0x001c005c17007988 */ /* 0x0005e20008000408 */
[----:B------:R-:W-:Y:S06]  /*0a80*/  BAR.SYNC.DEFER_BLOCKING 0x0 ;  /* 0x0000000000007b1d */ /* 0x000fec0000010000 */
[----:B0-----:R-:W-:-:S06]  /*0a90*/  WARPGROUP.ARRIVE ;  /* 0x00000000000079c5 */ /* 0x001fcc0000000000 */
[----:B------:R-:W-:Y:S01]  /*0aa0*/  HGMMA.64x128x16.F32.BF16 R24, gdesc[UR4].tnspB, RZ, !UPT, gsb0 ;  /* 0x41e00000041879f0 */ /* 0x000fe2000c0018ff */
[C---:B-1----:R-:W-:Y:S01]  /*0ab0*/  SHF.L.U32 R6, R4.reuse, 0x5, RZ ;  /* 0x0000000504067819 */ /* 0x042fe200000006ff */
[----:B------:R-:W-:Y:S01]  /*0ac0*/  IMAD.SHL.U32 R21, R4, 0x10, RZ ;  /* 0x0000001004157824 */ /* 0x000fe200078e00ff */
[--C-:B------:R-:W-:Y:S02]  /*0ad0*/  SHF.R.S32.HI R8, RZ, 0x2, R4.reuse ;  /* 0x00000002ff087819 */ /* 0x100fe40000011404 */
[----:B------:R-:W-:Y:S02]  /*0ae0*/  LOP3.LUT R6, R6, 0x60, RZ, 0xc0, !PT ;  /* 0x0000006006067812 */ /* 0x000fe400078ec0ff */
[----:B------:R-:W-:Y:S02]  /*0af0*/  SGXT R8, R8, 0x1 ;  /* 0x000000010808781a */ /* 0x000fe40000000200 */
[----:B--2---:R-:W-:Y:S02]  /*0b00*/  LOP3.LUT R23, R6, 0xf80, R21, 0xf8, !PT ;  /* 0x00000f8006177812 */ /* 0x004fe400078ef815 */
[----:B------:R-:W-:-:S02]  /*0b10*/  SHF.R.S32.HI R10, RZ, 0x5, R4 ;  /* 0x00000005ff0a7819 */ /* 0x000fc40000011404 */
[----:B------:R-:W-:Y:S01]  /*0b20*/  LOP3.LUT R6, R23, 0x4010, R8, 0xf8, !PT ;  /* 0x0000401017067812 */ /* 0x000fe200078ef808 */
[----:B------:R-:W-:Y:S01]  /*0b30*/  IMAD.SHL.U32 R8, R4, 0x200, RZ ;  /* 0x0000020004087824 */ /* 0x000fe200078e00ff */
[----:B------:R-:W-:Y:S02]  /*0b40*/  SGXT R10, R10, 0x1 ;  /* 0x000000010a0a781a */ /* 0x000fe40000000200 */
[----:B------:R-:W-:Y:S02]  /*0b50*/  SHF.L.U32 R4, R4, 0x1, RZ ;  /* 0x0000000104047819 */ /* 0x000fe400000006ff */
[----:B------:R-:W-:Y:S02]  /*0b60*/  LOP3.LUT R8, R8, 0x3000, RZ, 0xc0, !PT ;  /* 0x0000300008087812 */ /* 0x000fe400078ec0ff */
[----:B------:R-:W-:Y:S02]  /*0b70*/  LOP3.LUT R23, R10, 0x4010, RZ, 0xc0, !PT ;  /* 0x000040100a177812 */ /* 0x000fe400078ec0ff */
[----:B------:R-:W-:-:S02]  /*0b80*/  LOP3.LUT R8, R8, 0x70, R21, 0xf8, !PT ;  /* 0x0000007008087812 */ /* 0x000fc400078ef815 */
[----:B------:R-:W-:-:S04]  /*0b90*/  LOP3.LUT R93, R23, 0x180, R4, 0xf8, !PT ;  /* 0x00000180175d7812 */ /* 0x000fc800078ef804 */
[----:B------:R-:W-:Y:S02]  /*0ba0*/  LOP3.LUT R4, R93, R8, RZ, 0x3c, !PT ;  /* 0x000000085d047212 */ /* 0x000fe400078e3cff */
[----:B------:R-:W-:Y:S01]  /*0bb0*/  LOP3.LUT R8, R6, 0x10, RZ, 0x3c, !PT ;  /* 0x0000001006087812 */ /* 0x000fe200078e3cff */
[----:B------:R-:W-:Y:S01]  /*0bc0*/  IMAD.SHL.U32 R10, R113, 0x80, RZ ;  /* 0x00000080710a7824 */ /* 0x000fe200078e00ff */
[----:B------:R-:W-:Y:S02]  /*0bd0*/  WARPGROUP.DEPBAR.LE gsb0, 0x0 ;  /* 0x00008000000079c5 */ /* 0x000fe40000010000 */
[----:B------:R-:W-:Y:S02]  /*0be0*/  IMAD.MOV.U32 R88, RZ, RZ, R24 ;  /* 0x000000ffff587224 */ /* 0x000fe400078e0018 */
[----:B------:R-:W-:Y:S02]  /*0bf0*/  IMAD.MOV.U32 R89, RZ, RZ, R26 ;  /* 0x000000ffff597224 */ /* 0x000fe400078e001a */
[----:B------:R-:W-:-:S02]  /*0c00*/  IMAD.MOV.U32 R90, RZ, RZ, R40 ;  /* 0x000000ffff5a7224 */ /* 0x000fc400078e0028 */
[----:B------:R-:W-:Y:S01]  /*0c10*/  IMAD.MOV.U32 R91, RZ, RZ, R42 ;  /* 0x000000ffff5b7224 */ /* 0x000fe200078e002a */
[----:B------:R-:W-:Y:S01]  /*0c20*/  BAR.SYNC.DEFER_BLOCKING 0x0 ;  /* 0x0000000000007b1d */ /* 0x000fe20000010000 */
[----:B------:R-:W-:Y:S02]  /*0c30*/  IMAD.MOV.U32 R103, RZ, RZ, R43 ;  /* 0x000000ffff677224 */ /* 0x000fe400078e002b */
[----:B------:R-:W-:Y:S02]  /*0c40*/  IMAD.MOV.U32 R23, RZ, RZ, R46 ;  /* 0x000000ffff177224 */ /* 0x000fe400078e002e */
[----:B------:R-:W-:Y:S01]  /*0c50*/  IMAD.MOV.U32 R43, RZ, RZ, R47 ;  /* 0x000000ffff2b7224 */ /* 0x000fe200078e002f */
[----:B------:R-:W-:Y:S01]  /*0c60*/  MOV R101, R27 ;  /* 0x0000001b00657202 */ /* 0x000fe20000000f00 */
[----:B------:R-:W-:Y:S02]  /*0c70*/  IMAD.MOV.U32 R20, RZ, RZ, R28 ;  /* 0x000000ffff147224 */ /* 0x000fe400078e001c */
[----:B------:R-:W-:-:S02]  /*0c80*/  IMAD.MOV.U32 R21, RZ, RZ, R30 ;  /* 0x000000ffff157224 */ /* 0x000fc400078e001e */
[----:B------:R-:W-:Y:S01]  /*0c90*/  IMAD.MOV.U32 R22, RZ, RZ, R44 ;  /* 0x000000ffff167224 */ /* 0x000fe200078e002c */
[----:B------:R-:W-:Y:S01]  /*0ca0*/  MOV R44, R33 ;  /* 0x00000021002c7202 */ /* 0x000fe20000000f00 */
[----:B------:R-:W-:Y:S02]  /*0cb0*/  IMAD.MOV.U32 R92, RZ, RZ, R36 ;  /* 0x000000ffff5c7224 */ /* 0x000fe400078e0024 */
[----:B------:R-:W-:Y:S02]  /*0cc0*/  IMAD.MOV.U32 R93, RZ, RZ, R38 ;  /* 0x000000ffff5d7224 */ /* 0x000fe400078e0026 */
[----:B------:R-:W-:Y:S02]  /*0cd0*/  IMAD.MOV.U32 R94, RZ, RZ, R52 ;  /* 0x000000ffff5e7224 */ /* 0x000fe400078e0034 */
[----:B------:R-:W-:Y:S02]  /*0ce0*/  IMAD.MOV.U32 R95, RZ, RZ, R54 ;  /* 0x000000ffff5f7224 */ /* 0x000fe400078e0036 */
[----:B------:R-:W-:-:S02]  /*0cf0*/  IMAD.MOV.U32 R102, RZ, RZ, R41 ;  /* 0x000000ffff667224 */ /* 0x000fc400078e0029 */
[----:B------:R-:W-:Y:S01]  /*0d00*/  IMAD.MOV.U32 R42, RZ, RZ, R45 ;  /* 0x000000ffff2a7224 */ /* 0x000fe200078e002d */
[----:B------:R0:W-:Y:S01]  /*0d10*/  STS.128 [R6+UR8], R88 ;  /* 0x0000005806007988 */ /* 0x0001e20008000c08 */
[----:B------:R-:W-:Y:S02]  /*0d20*/  IMAD.MOV.U32 R46, RZ, RZ, R49 ;  /* 0x000000ffff2e7224 */ /* 0x000fe400078e0031 */
[----:B------:R-:W-:Y:S01]  /*0d30*/  IMAD.MOV.U32 R47, RZ, RZ, R51 ;  /* 0x000000ffff2f7224 */ /* 0x000fe200078e0033 */
[----:B------:R-:W-:Y:S01]  /*0d40*/  MOV R51, R55 ;  /* 0x0000003700337202 */ /* 0x000fe20000000f00 */
[----:B------:R-:W-:Y:S02]  /*0d50*/  IMAD.MOV.U32 R100, RZ, RZ, R25 ;  /* 0x000000ffff647224 */ /* 0x000fe400078e0019 */
[----:B------:R-:W-:Y:S02]  /*0d60*/  IMAD.MOV.U32 R40, RZ, RZ, R29 ;  /* 0x000000ffff287224 */ /* 0x000fe400078e001d */
[----:B------:R-:W-:-:S02]  /*0d70*/  IMAD.MOV.U32 R41, RZ, RZ, R31 ;  /* 0x000000ffff297224 */ /* 0x000fc400078e001f */
[----:B------:R-:W-:Y:S02]  /*0d80*/  IMAD.MOV.U32 R45, RZ, RZ, R35 ;  /* 0x000000ffff2d7224 */ /* 0x000fe400078e0023 */
[----:B------:R-:W-:Y:S02]  /*0d90*/  IMAD.MOV.U32 R49, RZ, RZ, R39 ;  /* 0x000000ffff317224 */ /* 0x000fe400078e0027 */
[----:B0-----:R-:W-:Y:S01]  /*0da0*/  IMAD.MOV.U32 R88, RZ, RZ, R32 ;  /* 0x000000ffff587224 */ /* 0x001fe200078e0020 */
[----:B------:R-:W-:Y:S01]  /*0db0*/  MOV R90, R48 ;  /* 0x00000030005a7202 */ /* 0x000fe20000000f00 */
[----:B------:R-:W-:Y:S02]  /*0dc0*/  IMAD.MOV.U32 R89, RZ, RZ, R34 ;  /* 0x000000ffff597224 */ /* 0x000fe400078e0022 */
[----:B------:R-:W-:Y:S02]  /*0dd0*/  IMAD.MOV.U32 R91, RZ, RZ, R50 ;  /* 0x000000ffff5b7224 */ /* 0x000fe400078e0032 */
[----:B------:R-:W-:-:S02]  /*0de0*/  IMAD.MOV.U32 R48, RZ, RZ, R37 ;  /* 0x000000ffff307224 */ /* 0x000fc400078e0025 */
[----:B------:R-:W-:Y:S01]  /*0df0*/  IMAD.MOV.U32 R50, RZ, RZ, R53 ;  /* 0x000000ffff327224 */ /* 0x000fe200078e0035 */
[----:B------:R-:W-:Y:S04]  /*0e00*/  STS.128 [R6+UR8+0x1000], R20 ;  /* 0x0010001406007988 */ /* 0x000fe80008000c08 */
[----:B------:R-:W-:Y:S04]  /*0e10*/  STS.128 [R6+UR8+0x2000], R88 ;  /* 0x0020005806007988 */ /* 0x000fe80008000c08 */
[----:B------:R-:W-:Y:S04]  /*0e20*/  STS.128 [R6+UR8+0x3000], R92 ;  /* 0x0030005c06007988 */ /* 0x000fe80008000c08 */
[----:B------:R0:W-:Y:S04]  /*0e30*/  STS.128 [R8+UR8], R100 ;  /* 0x0000006408007988 */ /* 0x0001e80008000c08 */
[----:B------:R-:W-:Y:S04]  /*0e40*/  STS.128 [R8+UR8+0x1000], R40 ;  /* 0x0010002808007988 */ /* 0x000fe80008000c08 */
[----:B------:R-:W-:Y:S04]  /*0e50*/  STS.128 [R8+UR8+0x2000], R44 ;  /* 0x0020002c08007988 */ /* 0x000fe80008000c08 */
[----:B------:R-:W-:Y:S01]  /*0e60*/  STS.128 [R8+UR8+0x3000], R48 ;  /* 0x0030003008007988 */ /* 0x000fe20008000c08 */
[----:B------:R-:W-:Y:S01]  /*0e70*/  BAR.SYNC.DEFER_BLOCKING 0x0 ;  /* 0x0000000000007b1d */ /* 0x000fe20000010000 */
[----:B------:R-:W-:Y:S01]  /*0e80*/  IMAD.MOV.U32 R52, RZ, RZ, R60 ;  /* 0x000000ffff347224 */ /* 0x000fe200078e003c */
[----:B------:R-:W-:Y:S01]  /*0e90*/  MOV R53, R62 ;  /* 0x0000003e00357202 */ /* 0x000fe20000000f00 */
[----:B------:R-:W-:-:S02]  /*0ea0*/  IMAD.MOV.U32 R54, RZ, RZ, R76 ;  /* 0x000000ffff367224 */ /* 0x000fc400078e004c */
[----:B------:R-:W-:-:S03]  /*0eb0*/  IMAD.MOV.U32 R55, RZ, RZ, R78 ;  /* 0x000000ffff377224 */ /* 0x000fc600078e004e */
[----:B0-----:R-:W0:Y:S01]  /*0ec0*/  LDC.64 R100, c[0x0][0x220] ;  /* 0x00008800ff647b82 */ /* 0x001e220000000a00 */
[----:B------:R-:W1:Y:S04]  /*0ed0*/  LDS.128 R20, [R4+UR8] ;  /* 0x0000000804147984 */ /* 0x000e680008000c00 */
[----:B------:R-:W-:Y:S04]  /*0ee0*/  LDS.128 R24, [R4+UR8+0x200] ;  /* 0x0002000804187984 */ /* 0x000fe80008000c00 */
[----:B------:R-:W-:Y:S04]  /*0ef0*/  LDS.128 R28, [R4+UR8+0x400] ;  /* 0x00040008041c7984 */ /* 0x000fe80008000c00 */
[----:B------:R-:W-:Y:S04]  /*0f00*/  LDS.128 R32, [R4+UR8+0x600] ;  /* 0x0006000804207984 */ /* 0x000fe80008000c00 */
[----:B------:R-:W-:Y:S04]  /*0f10*/  LDS.128 R36, [R4+UR8+0x800] ;  /* 0x0008000804247984 */ /* 0x000fe80008000c00 */
[----:B------:R-:W-:Y:S04]  /*0f20*/  LDS.128 R40, [R4+UR8+0xa00] ;  /* 0x000a000804287984 */ /* 0x000fe80008000c00 */
[----:B------:R-:W-:Y:S04]  /*0f30*/  LDS.128 R44, [R4+UR8+0xc00] ;  /* 0x000c0008042c7984 */ /* 0x000fe80008000c00 */
[----:B------:R-:W-:Y:S01]  /*0f40*/  LDS.128 R48, [R4+UR8+0xe00] ;  /* 0x000e000804307984 */ /* 0x000fe20008000c00 */
[----:B------:R-:W-:Y:S01]  /*0f50*/  BAR.SYNC.DEFER_BLOCKING 0x0 ;  /* 0x0000000000007b1d */ /* 0x000fe20000010000 */
[----:B------:R-:W-:Y:S01]  /*0f60*/  IMAD.MOV.U32 R104, RZ, RZ, R56 ;  /* 0x000000ffff687224 */ /* 0x000fe200078e0038 */
[----:B------:R-:W-:Y:S01]  /*0f70*/  MOV R91, R82 ;  /* 0x00000052005b7202 */ /* 0x000fe20000000f00 */
[----:B------:R-:W-:Y:S01]  /*0f80*/  IMAD.MOV.U32 R56, RZ, RZ, R57 ;  /* 0x000000ffff387224 */ /* 0x000fe200078e0039 */
[----:B------:R-:W-:Y:S01]  /*0f90*/  MOV R57, R59 ;  /* 0x0000003b00397202 */ /* 0x000fe20000000f00 */
[----:B------:R-:W-:-:S02]  /*0fa0*/  IMAD.MOV.U32 R60, RZ, RZ, R61 ;  /* 0x000000ffff3c7224 */ /* 0x000fc400078e003d */
[----:B------:R-:W-:Y:S02]  /*0fb0*/  IMAD.MOV.U32 R105, RZ, RZ, R58 ;  /* 0x000000ffff697224 */ /* 0x000fe400078e003a */
[----:B------:R-:W-:Y:S02]  /*0fc0*/  IMAD.MOV.U32 R106, RZ, RZ, R72 ;  /* 0x000000ffff6a7224 */ /* 0x000fe400078e0048 */
[----:B------:R-:W-:Y:S02]  /*0fd0*/  IMAD.MOV.U32 R107, RZ, RZ, R74 ;  /* 0x000000ffff6b7224 */ /* 0x000fe400078e004a */
[----:B------:R-:W-:Y:S02]  /*0fe0*/  IMAD.MOV.U32 R88, RZ, RZ, R64 ;  /* 0x000000ffff587224 */ /* 0x000fe400078e0040 */
[----:B------:R-:W-:Y:S02]  /*0ff0*/  IMAD.MOV.U32 R89, RZ, RZ, R66 ;  /* 0x000000ffff597224 */ /* 0x000fe400078e0042 */
[----:B------:R-:W-:-:S02]  /*1000*/  IMAD.MOV.U32 R90, RZ, RZ, R80 ;  /* 0x000000ffff5a7224 */ /* 0x000fc400078e0050 */
[----:B------:R-:W-:Y:S02]  /*1010*/  IMAD.MOV.U32 R92, RZ, RZ, R68 ;  /* 0x000000ffff5c7224 */ /* 0x000fe400078e0044 */
[----:B------:R-:W-:Y:S02]  /*1020*/  IMAD.MOV.U32 R93, RZ, RZ, R70 ;  /* 0x000000ffff5d7224 */ /* 0x000fe400078e0046 */
[----:B------:R-:W-:Y:S01]  /*1030*/  IMAD.MOV.U32 R94, RZ, RZ, R84 ;  /* 0x000000ffff5e7224 */ /* 0x000fe200078e0054 */
[----:B------:R2:W-:Y:S01]  /*1040*/  STS.128 [R6+UR8+0x1000], R52 ;  /* 0x0010003406007988 */ /* 0x0005e20008000c08 */
[----:B------:R-:W-:Y:S02]  /*1050*/  IMAD.MOV.U32 R95, RZ, RZ, R86 ;  /* 0x000000ffff5f7224 */ /* 0x000fe400078e0056 */
[----:B------:R-:W-:Y:S01]  /*1060*/  IMAD.MOV.U32 R61, RZ, RZ, R63 ;  /* 0x000000ffff3d7224 */ /* 0x000fe200078e003f */
[----:B------:R-:W-:Y:S01]  /*1070*/  MOV R63, R79 ;  /* 0x0000004f003f7202 */ /* 0x000fe20000000f00 */
[----:B------:R-:W-:-:S02]  /*1080*/  IMAD.MOV.U32 R58, RZ, RZ, R73 ;  /* 0x000000ffff3a7224 */ /* 0x000fc400078e0049 */
[----:B------:R-:W-:Y:S02]  /*1090*/  IMAD.MOV.U32 R59, RZ, RZ, R75 ;  /* 0x000000ffff3b7224 */ /* 0x000fe400078e004b */
[----:B------:R-:W-:Y:S02]  /*10a0*/  IMAD.MOV.U32 R62, RZ, RZ, R77 ;  /* 0x000000ffff3e7224 */ /* 0x000fe400078e004d */
[----:B------:R-:W-:Y:S02]  /*10b0*/  IMAD.MOV.U32 R64, RZ, RZ, R69 ;  /* 0x000000ffff407224 */ /* 0x000fe400078e0045 */
[----:B------:R-:W-:Y:S02]  /*10c0*/  IMAD.MOV.U32 R66, RZ, RZ, R85 ;  /* 0x000000ffff427224 */ /* 0x000fe400078e0055 */
[----:B--2---:R-:W-:Y:S01]  /*10d0*/  IMAD.MOV.U32 R52, RZ, RZ, R65 ;  /* 0x000000ffff347224 */ /* 0x004fe200078e0041 */
[----:B------:R-:W-:Y:S01]  /*10e0*/  MOV R65, R71 ;  /* 0x0000004700417202 */ /* 0x000fe20000000f00 */
[----:B------:R-:W-:-:S02]  /*10f0*/  IMAD.MOV.U32 R53, RZ, RZ, R67 ;  /* 0x000000ffff357224 */ /* 0x000fc400078e0043 */
[----:B------:R-:W-:Y:S02]  /*1100*/  IMAD.MOV.U32 R54, RZ, RZ, R81 ;  /* 0x000000ffff367224 */ /* 0x000fe400078e0051 */
[----:B------:R-:W-:Y:S02]  /*1110*/  IMAD.MOV.U32 R55, RZ, RZ, R83 ;  /* 0x000000ffff377224 */ /* 0x000fe400078e0053 */
[----:B------:R-:W-:Y:S01]  /*1120*/  IMAD.MOV.U32 R67, RZ, RZ, R87 ;  /* 0x000000ffff437224 */ /* 0x000fe200078e0057 */
[----:B------:R-:W-:Y:S04]  /*1130*/  STS.128 [R6+UR8], R104 ;  /* 0x0000006806007988 */ /* 0x000fe80008000c08 */
[----:B------:R-:W-:Y:S04]  /*1140*/  STS.128 [R6+UR8+0x2000], R88 ;  /* 0x0020005806007988 */ /* 0x000fe80008000c08 */
[----:B------:R-:W-:Y:S04]  /*1150*/  STS.128 [R6+UR8+0x3000], R92 ;  /* 0x0030005c06007988 */ /* 0x000fe80008000c08 */
[----:B------:R0:W-:Y:S04]  /*1160*/  STS.128 [R8+UR8], R56 ;  /* 0x0000003808007988 */ /* 0x0001e80008000c08 */
[----:B------:R-:W-:Y:S04]  /*1170*/  STS.128 [R8+UR8+0x1000], R60 ;  /* 0x0010003c08007988 */ /* 0x000fe80008000c08 */
[----:B------:R2:W-:Y:S04]  /*1180*/  STS.128 [R8+UR8+0x2000], R52 ;  /* 0x0020003408007988 */ /* 0x0005e80008000c08 */
[----:B------:R3:W-:Y:S01]  /*1190*/  STS.128 [R8+UR8+0x3000], R64 ;  /* 0x0030004008007988 */ /* 0x0007e20008000c08 */
[----:B------:R-:W-:Y:S01]  /*11a0*/  BAR.SYNC.DEFER_BLOCKING 0x0 ;  /* 0x0000000000007b1d */ /* 0x000fe20000010000 */
[-C--:B0-----:R-:W-:Y:S01]  /*11b0*/  LEA R58, P5, R113, R100.reuse, 0x9 ;  /* 0x00000064713a7211 */ /* 0x081fe200078a48ff */
[C---:B------:R-:W-:Y:S01]  /*11c0*/  IMAD.SHL.U32 R12, R111.reuse, 0x80, RZ ;  /* 0x000000806f0c7824 */ /* 0x040fe200078e00ff */
[----:B------:R-:W-:-:S02]  /*11d0*/  LEA R18, P6, R111, R100, 0x9 ;  /* 0x000000646f127211 */ /* 0x000fc400078c48ff */
[-C--:B--2---:R-:W-:Y:S01]  /*11e0*/  LEA R52, P3, R117, R100.reuse, 0x9 ;  /* 0x0000006475347211 */ /* 0x084fe200078648ff */
[C---:B------:R-:W-:Y:S01]  /*11f0*/  IMAD.SHL.U32 R54, R19.reuse, 0x80, RZ ;  /* 0x0000008013367824 */ /* 0x040fe200078e00ff */
[-C--:B------:R-:W-:Y:S02]  /*1200*/  LEA.HI.X R59, R10, R101.reuse, RZ, 0x2, P5 ;  /* 0x000000650a3b7211 */ /* 0x080fe400028f14ff */
[-C--:B------:R-:W-:Y:S02]  /*1210*/  LEA.HI.X R53, R2, R101.reuse, RZ, 0x2, P3 ;  /* 0x0000006502357211 */ /* 0x080fe400018f14ff */
[----:B------:R-:W-:Y:S02]  /*1220*/  LEA R2, P5, R19, R100, 0x9 ;  /* 0x0000006413027211 */ /* 0x000fe400078a48ff */
[----:B---3--:R-:W-:Y:S02]  /*1230*/  SHF.L.U32 R8, R9, 0x7, RZ ;  /* 0x0000000709087819 */ /* 0x008fe400000006ff */
[----:B------:R-:W-:-:S02]  /*1240*/  LEA.HI.X R19, R12, R101, RZ, 0x2, P6 ;  /* 0x000000650c137211 */ /* 0x000fc400030f14ff */
[-C--:B------:R-:W-:Y:S01]  /*1250*/  LEA R70, P6, R9, R100.reuse, 0x9 ;  /* 0x0000006409467211 */ /* 0x080fe200078c48ff */
[C---:B------:R-:W-:Y:S01]  /*1260*/  IMAD.SHL.U32 R76, R11.reuse, 0x80, RZ ;  /* 0x000000800b4c7824 */ /* 0x040fe200078e00ff */
[-C--:B------:R-:W-:Y:S02]  /*1270*/  LEA R64, P2, R11, R100.reuse, 0x9 ;  /* 0x000000640b407211 */ /* 0x080fe400078448ff */
[-C--:B------:R-:W-:Y:S02]  /*1280*/  LEA.HI.X R71, R8, R101.reuse, RZ, 0x2, P6 ;  /* 0x0000006508477211 */ /* 0x080fe400030f14ff */
[-C--:B------:R-:W-:Y:S01]  /*1290*/  LEA R68, P0, R119, R100.reuse, 0x4 ;  /* 0x0000006477447211 */ /* 0x080fe200078020ff */
[----:B------:R-:W0:Y:S01]  /*12a0*/  LDS.128 R8, [R4+UR8] ;  /* 0x0000000804087984 */ /* 0x000e220008000c00 */
[----:B------:R-:W-:Y:S02]  /*12b0*/  IMAD.SHL.U32 R16, R99, 0x80, RZ ;  /* 0x0000008063107824 */ /* 0x000fe400078e00ff */
[-C--:B------:R-:W-:Y:S01]  /*12c0*/  LEA.HI.X R69, R0, R101.reuse, RZ, 0x2, P0 ;  /* 0x0000006500457211 */ /* 0x080fe200000f14ff */
[----:B------:R-:W-:Y:S01]  /*12d0*/  IMAD.SHL.U32 R0, R115, 0x80, RZ ;  /* 0x0000008073007824 */ /* 0x000fe200078e00ff */
[----:B------:R-:W-:Y:S01]  /*12e0*/  SHF.L.U32 R14, R109, 0x7, RZ ;  /* 0x000000076d0e7819 */ /* 0x000fe200000006ff */
[----:B------:R-:W-:Y:S01]  /*12f0*/  IMAD.SHL.U32 R78, R15, 0x80, RZ ;  /* 0x000000800f4e7824 */ /* 0x000fe200078e00ff */
[-C--:B------:R-:W-:Y:S01]  /*1300*/  LEA R56, P4, R115, R100.reuse, 0x9 ;  /* 0x0000006473387211 */ /* 0x080fe200078848ff */
[----:B------:R-:W-:Y:S01]  /*1310*/  IMAD.SHL.U32 R80, R13, 0x80, RZ ;  /* 0x000000800d507824 */ /* 0x000fe200078e00ff */
[-C--:B------:R-:W-:Y:S01]  /*1320*/  LEA R60, P0, R109, R100.reuse, 0x9 ;  /* 0x000000646d3c7211 */ /* 0x080fe200078048ff */
[----:B------:R-:W-:Y:S01]  /*1330*/  IMAD.SHL.U32 R82, R97, 0x80, RZ ;  /* 0x0000008061527824 */ /* 0x000fe200078e00ff */
[-C--:B------:R-:W-:Y:S01]  /*1340*/  LEA R62, P1, R99, R100.reuse, 0x9 ;  /* 0x00000064633e7211 */ /* 0x080fe200078248ff */
[----:B------:R-:W-:Y:S01]  /*1350*/  IMAD.SHL.U32 R84, R5, 0x80, RZ ;  /* 0x0000008005547824 */ /* 0x000fe200078e00ff */
[----:B------:R-:W-:Y:S01]  /*1360*/  LEA R6, P3, R15, R100, 0x9 ;  /* 0x000000640f067211 */ /* 0x000fe200078648ff */
[----:B------:R-:W-:Y:S01]  /*1370*/  IMAD.SHL.U32 R86, R7, 0x80, RZ ;  /* 0x0000008007567824 */ /* 0x000fe200078e00ff */
[-C--:B------:R-:W-:Y:S01]  /*1380*/  LEA.HI.X R65, R76, R101.reuse, RZ, 0x2, P2 ;  /* 0x000000654c417211 */ /* 0x080fe200010f14ff */
[----:B------:R-:W-:Y:S01]  /*1390*/  LDS.128 R92, [R4+UR8+0xc00] ;  /* 0x000c0008045c7984 */ /* 0x000fe20008000c00 */
[-C--:B------:R-:W-:Y:S01]  /*13a0*/  LEA.HI.X R57, R0, R101.reuse, RZ, 0x2, P4 ;  /* 0x0000006500397211 */ /* 0x080fe200020f14ff */
[----:B------:R-:W-:Y:S01]  /*13b0*/  IMAD.SHL.U32 R0, R3, 0x80, RZ ;  /* 0x0000008003007824 */ /* 0x000fe200078e00ff */
[----:B------:R-:W-:-:S02]  /*13c0*/  LEA.HI.X R61, R14, R101, RZ, 0x2, P0 ;  /* 0x000000650e3d7211 */ /* 0x000fc400000f14ff */
[-C--:B------:R-:W-:Y:S02]  /*13d0*/  LEA.HI.X R63, R16, R101.reuse, RZ, 0x2, P1 ;  /* 0x00000065103f7211 */ /* 0x080fe400008f14ff */
[-C--:B------:R-:W-:Y:S02]  /*13e0*/  LEA R76, P2, R7, R100.reuse, 0x9 ;  /* 0x00000064074c7211 */ /* 0x080fe400078448ff */
[-C--:B------:R-:W-:Y:S02]  /*13f0*/  LEA R66, P4, R13, R100.reuse, 0x9 ;  /* 0x000000640d427211 */ /* 0x080fe400078848ff */
[-C--:B------:R-:W-:Y:S01]  /*1400*/  LEA R72, P0, R97, R100.reuse, 0x9 ;  /* 0x0000006461487211 */ /* 0x080fe200078048ff */
[----:B------:R-:W2:Y:S01]  /*1410*/  LDS.128 R12, [R4+UR8+0x200] ;  /* 0x00020008040c7984 */ /* 0x000ea20008000c00 */
[----:B------:R-:W-:Y:S02]  /*1420*/  LEA R74, P1, R5, R100, 0x9 ;  /* 0x00000064054a7211 */ /* 0x000fe400078248ff */
[----:B------:R-:W-:-:S02]  /*1430*/  LEA.HI.X R7, R78, R101, RZ, 0x2, P3 ;  /* 0x000000654e077211 */ /* 0x000fc400018f14ff */
[----:B------:R-:W-:Y:S02]  /*1440*/  LEA R100, P3, R3, R100, 0x9 ;  /* 0x0000006403647211 */ /* 0x000fe400078648ff */
[-C--:B------:R-:W-:Y:S02]  /*1450*/  LEA.HI.X R67, R80, R101.reuse, RZ, 0x2, P4 ;  /* 0x0000006550437211 */ /* 0x080fe400020f14ff */
[-C--:B------:R-:W-:Y:S02]  /*1460*/  LEA.HI.X R3, R54, R101.reuse, RZ, 0x2, P5 ;  /* 0x0000006536037211 */ /* 0x080fe400028f14ff */
[-C--:B------:R-:W-:Y:S02]  /*1470*/  LEA.HI.X R73, R82, R101.reuse, RZ, 0x2, P0 ;  /* 0x0000006552497211 */ /* 0x080fe400000f14ff */
[-C--:B------:R-:W-:Y:S02]  /*1480*/  LEA.HI.X R75, R84, R101.reuse, RZ, 0x2, P1 ;  /* 0x00000065544b7211 */ /* 0x080fe400008f14ff */
[-C--:B------:R-:W-:Y:S01]  /*1490*/  LEA.HI.X R77, R86, R101.reuse, RZ, 0x2, P2 ;  /* 0x00000065564d7211 */ /* 0x080fe200010f14ff */
[C---:B------:R-:W-:Y:S01]  /*14a0*/  IMAD.WIDE.U32 R78, R17.reuse, 0x4, R52 ;  /* 0x00000004114e7825 */ /* 0x040fe200078e0034 */
[----:B------:R-:W-:Y:S01]  /*14b0*/  LEA.HI.X R101, R0, R101, RZ, 0x2, P3 ;  /* 0x0000006500657211 */ /* 0x000fe200018f14ff */
[----:B------:R-:W3:Y:S02]  /*14c0*/  LDS.128 R52, [R4+UR8+0x400] ;  /* 0x0004000804347984 */ /* 0x000ee40008000c00 */
[----:B------:R-:W-:-:S04]  /*14d0*/  IMAD.WIDE.U32 R80, R17, 0x4, R56 ;  /* 0x0000000411507825 */ /* 0x000fc800078e0038 */
[C---:B------:R-:W-:Y:S02]  /*14e0*/  IMAD.WIDE.U32 R82, R17.reuse, 0x4, R58 ;  /* 0x0000000411527825 */ /* 0x040fe400078e003a */
[----:B------:R-:W4:Y:S02]  /*14f0*/  LDS.128 R56, [R4+UR8+0x600] ;  /* 0x0006000804387984 */ /* 0x000f240008000c00 */
[----:B------:R-:W-:-:S04]  /*1500*/  IMAD.WIDE.U32 R68, R17, 0x4, R68 ;  /* 0x0000000411447825 */ /* 0x000fc800078e0044 */
[----:B------:R-:W-:-:S04]  /*1510*/  IMAD.WIDE.U32 R84, R17, 0x4, R18 ;  /* 0x0000000411547825 */ /* 0x000fc800078e0012 */
[----:B------:R-:W-:-:S04]  /*1520*/  IMAD.WIDE.U32 R86, R17, 0x4, R60 ;  /* 0x0000000411567825 */ /* 0x000fc800078e003c */
[C---:B------:R-:W-:Y:S02]  /*1530*/  IMAD.WIDE.U32 R88, R17.reuse, 0x4, R62 ;  /* 0x0000000411587825 */ /* 0x040fe400078e003e */
[----:B------:R-:W-:Y:S02]  /*1540*/  LDS.128 R60, [R4+UR8+0xa00] ;  /* 0x000a0008043c7984 */ /* 0x000fe40008000c00 */
[----:B------:R-:W-:-:S04]  /*1550*/  IMAD.WIDE.U32 R64, R17, 0x4, R64 ;  /* 0x0000000411407825 */ /* 0x000fc800078e0040 */
[----:B------:R-:W-:-:S04]  /*1560*/  IMAD.WIDE.U32 R6, R17, 0x4, R6 ;  /* 0x0000000411067825 */ /* 0x000fc800078e0006 */
[----:B------:R-:W-:-:S04]  /*1570*/  IMAD.WIDE.U32 R66, R17, 0x4, R66 ;  /* 0x0000000411427825 */ /* 0x000fc800078e0042 */
[----:B------:R-:W-:-:S04]  /*1580*/  IMAD.WIDE.U32 R2, R17, 0x4, R2 ;  /* 0x0000000411027825 */ /* 0x000fc800078e0002 */
[----:B------:R-:W-:-:S04]  /*1590*/  IMAD.WIDE.U32 R70, R17, 0x4, R70 ;  /* 0x0000000411467825 */ /* 0x000fc800078e0046 */
[----:B------:R-:W-:-:S04]  /*15a0*/  IMAD.WIDE.U32 R72, R17, 0x4, R72 ;  /* 0x0000000411487825 */ /* 0x000fc800078e0048 */
[----:B------:R-:W-:-:S04]  /*15b0*/  IMAD.WIDE.U32 R74, R17, 0x4, R74 ;  /* 0x00000004114a7825 */ /* 0x000fc800078e004a */
[----:B------:R-:W-:-:S04]  /*15c0*/  IMAD.WIDE.U32 R76, R17, 0x4, R76 ;  /* 0x00000004114c7825 */ /* 0x000fc800078e004c */
[----:B------:R-:W-:Y:S02]  /*15d0*/  IMAD.WIDE.U32 R100, R17, 0x4, R100 ;  /* 0x0000000411647825 */ /* 0x000fe400078e0064 */
[----:B------:R-:W5:Y:S04]  /*15e0*/  LDS.128 R16, [R4+UR8+0x800] ;  /* 0x0008000804107984 */ /* 0x000f680008000c00 */
[----:B-1----:R-:W-:Y:S04]  /*15f0*/  STG.E desc[UR10][R68.64], R20 ;  /* 0x0000001444007986 */ /* 0x002fe8000c10190a */
[----:B------:R-:W-:Y:S04]  /*1600*/  STG.E desc[UR10][R68.64+0x80], R22 ;  /* 0x0000801644007986 */ /* 0x000fe8000c10190a */
[----:B0-----:R-:W-:Y:S04]  /*1610*/  STG.E desc[UR10][R68.64+0x100], R8 ;  /* 0x0001000844007986 */ /* 0x001fe8000c10190a */
[----:B------:R-:W-:Y:S04]  /*1620*/  STG.E desc[UR10][R68.64+0x180], R10 ;  /* 0x0001800a44007986 */ /* 0x000fe8000c10190a */
[----:B------:R-:W-:Y:S04]  /*1630*/  STG.E desc[UR10][R78.64+0x100], R9 ;  /* 0x000100094e007986 */ /* 0x000fe8000c10190a */
[----:B------:R-:W-:Y:S04]  /*1640*/  STG.E desc[UR10][R78.64+0x180], R11 ;  /* 0x0001800b4e007986 */ /* 0x000fe8000c10190a */
[----:B------:R-:W0:Y:S04]  /*1650*/  LDS.128 R8, [R4+UR8+0xe00] ;  /* 0x000e000804087984 */ /* 0x000e280008000c00 */
[----:B------:R-:W-:Y:S04]  /*1660*/  STG.E desc[UR10][R78.64], R21 ;  /* 0x000000154e007986 */ /* 0x000fe8000c10190a */
[----:B------:R-:W-:Y:S04]  /*1670*/  STG.E desc[UR10][R78.64+0x80], R23 ;  /* 0x000080174e007986 */ /* 0x000fe8000c10190a */
[----:B------:R-:W-:Y:S04]  /*1680*/  STG.E desc[UR10][R80.64], R24 ;  /* 0x0000001850007986 */ /* 0x000fe8000c10190a */
[----:B------:R-:W-:Y:S04]  /*1690*/  STG.E desc[UR10][R80.64+0x80], R26 ;  /* 0x0000801a50007986 */ /* 0x000fe8000c10190a */
[----:B--2---:R-:W-:Y:S04]  /*16a0*/  STG.E desc[UR10][R80.64+0x100], R12 ;  /* 0x0001000c50007986 */ /* 0x004fe8000c10190a */
[----:B------:R-:W-:Y:S04]  /*16b0*/  STG.E desc[UR10][R80.64+0x180], R14 ;  /* 0x0001800e50007986 */ /* 0x000fe8000c10190a */
[----:B------:R-:W-:Y:S04]  /*16c0*/  STG.E desc[UR10][R82.64], R25 ;  /* 0x0000001952007986 */ /* 0x000fe8000c10190a */
[----:B------:R-:W-:Y:S04]  /*16d0*/  STG.E desc[UR10][R82.64+0x80], R27 ;  /* 0x0000801b52007986 */ /* 0x000fe8000c10190a */
[----:B------:R-:W-:Y:S04]  /*16e0*/  STG.E desc[UR10][R82.64+0x100], R13 ;  /* 0x0001000d52007986 */ /* 0x000fe8000c10190a */
[----:B------:R-:W-:Y:S04]  /*16f0*/  STG.E desc[UR10][R82.64+0x180], R15 ;  /* 0x0001800f52007986 */ /* 0x000fe8000c10190a */
[----:B------:R-:W-:Y:S04]  /*1700*/  STG.E desc[UR10][R84.64], R28 ;  /* 0x0000001c54007986 */ /* 0x000fe8000c10190a */
[----:B------:R-:W-:Y:S04]  /*1710*/  STG.E desc[UR10][R84.64+0x80], R30 ;  /* 0x0000801e54007986 */ /* 0x000fe8000c10190a */
[----:B---3--:R-:W-:Y:S04]  /*1720*/  STG.E desc[UR10][R84.64+0x100], R52 ;  /* 0x0001003454007986 */ /* 0x008fe8000c10190a */
[----:B------:R-:W-:Y:S04]  /*1730*/  STG.E desc[UR10][R84.64+0x180], R54 ;  /* 0x0001803654007986 */ /* 0x000fe8000c10190a */
[----:B------:R-:W-:Y:S04]  /*1740*/  STG.E desc[UR10][R86.64], R29 ;  /* 0x0000001d56007986 */ /* 0x000fe8000c10190a */
[----:B------:R-:W-:Y:S04]  /*1750*/  STG.E desc[UR10][R86.64+0x80], R31 ;  /* 0x0000801f56007986 */ /* 0x000fe8000c10190a */
[----:B------:R-:W-:Y:S04]  /*1760*/  STG.E desc[UR10][R86.64+0x100], R53 ;  /* 0x0001003556007986 */ /* 0x000fe8000c10190a */
[----:B------:R-:W-:Y:S04]  /*1770*/  STG.E desc[UR10][R86.64+0x180], R55 ;  /* 0x0001803756007986 */ /* 0x000fe8000c10190a */
[----:B------:R-:W-:Y:S04]  /*1780*/  STG.E desc[UR10][R88.64], R32 ;  /* 0x0000002058007986 */ /* 0x000fe8000c10190a */
[----:B------:R-:W-:Y:S04]  /*1790*/  STG.E desc[UR10][R88.64+0x80], R34 ;  /* 0x0000802258007986 */ /* 0x000fe8000c10190a */
[----:B----4-:R-:W-:Y:S04]  /*17a0*/  STG.E desc[UR10][R88.64+0x100], R56 ;  /* 0x0001003858007986 */ /* 0x010fe8000c10190a */
[----:B------:R-:W-:Y:S04]  /*17b0*/  STG.E desc[UR10][R88.64+0x180], R58 ;  /* 0x0001803a58007986 */ /* 0x000fe8000c10190a */
[----:B------:R-:W-:Y:S04]  /*17c0*/  STG.E desc[UR10][R64.64], R33 ;  /* 0x0000002140007986 */ /* 0x000fe8000c10190a */
[----:B------:R-:W-:Y:S04]  /*17d0*/  STG.E desc[UR10][R64.64+0x80], R35 ;  /* 0x0000802340007986 */ /* 0x000fe8000c10190a */
[----:B------:R-:W-:Y:S04]  /*17e0*/  STG.E desc[UR10][R64.64+0x100], R57 ;  /* 0x0001003940007986 */ /* 0x000fe8000c10190a */
[----:B------:R-:W-:Y:S04]  /*17f0*/  STG.E desc[UR10][R64.64+0x180], R59 ;  /* 0x0001803b40007986 */ /* 0x000fe8000c10190a */
[----:B------:R-:W-:Y:S04]  /*1800*/  STG.E desc[UR10][R6.64], R36 ;  /* 0x0000002406007986 */ /* 0x000fe8000c10190a */
[----:B------:R-:W-:Y:S04]  /*1810*/  STG.E desc[UR10][R6.64+0x80], R38 ;  /* 0x0000802606007986 */ /* 0x000fe8000c10190a */
[----:B-----5:R-:W-:Y:S04]  /*1820*/  STG.E desc[UR10][R6.64+0x100], R16 ;  /* 0x0001001006007986 */ /* 0x020fe8000c10190a */
[----:B------:R-:W-:Y:S04]  /*1830*/  STG.E desc[UR10][R6.64+0x180], R18 ;  /* 0x0001801206007986 */ /* 0x000fe8000c10190a */
        /* <DEDUP_REMOVED lines=22> */
[----:B0-----:R-:W-:Y:S04]  /*19a0*/  STG.E desc[UR10][R76.64+0x100], R8 ;  /* 0x000100084c007986 */ /* 0x001fe8000c10190a */
[----:B------:R-:W-:Y:S04]  /*19b0*/  STG.E desc[UR10][R76.64+0x180], R10 ;  /* 0x0001800a4c007986 */ /* 0x000fe8000c10190a */
[----:B------:R-:W-:Y:S04]  /*19c0*/  STG.E desc[UR10][R100.64], R49 ;  /* 0x0000003164007986 */ /* 0x000fe8000c10190a */
[----:B------:R-:W-:Y:S04]  /*19d0*/  STG.E desc[UR10][R100.64+0x80], R51 ;  /* 0x0000803364007986 */ /* 0x000fe8000c10190a */
[----:B------:R-:W-:Y:S04]  /*19e0*/  STG.E desc[UR10][R100.64+0x100], R9 ;  /* 0x0001000964007986 */ /* 0x000fe8000c10190a */
[----:B------:R-:W-:Y:S01]  /*19f0*/  STG.E desc[UR10][R100.64+0x180], R11 ;  /* 0x0001800b64007986 */ /* 0x000fe2000c10190a */
[----:B------:R-:W-:Y:S05]  /*1a00*/  EXIT ;  /* 0x000000000000794d */ /* 0x000fea0003800000 */
.L_x_0:
[----:B------:R-:W-:-:S00]  /*1a10*/  BRA `(.L_x_0) ;  /* 0xfffffffc00fc7947 */ /* 0x000fc0000383ffff */
[----:B------:R-:W-:-:S00]  /*1a20*/  NOP ;  /* 0x0000000000007918 */ /* 0x000fc00000000000 */
        /* <DEDUP_REMOVED lines=13> */
.L_x_1:


//--------------------- .nv.shared.gluon_mma      --------------------------
	.section	.nv.shared.gluon_mma,"aw",@nobits
	.sectionflags	@""
	.align	16
	.zero		1024


//--------------------- .nv.shared.reserved.0     --------------------------
	.section	.nv.shared.reserved.0,"aw",@nobits
	.weak		__nv_reservedSMEM_offset_0_alias
	.size		__nv_reservedSMEM_offset_0_alias, 0, 0
	.other		__nv_reservedSMEM_offset_0_alias,@"STO_CUDA_RESERVED_SHARED STV_DEFAULT"
__nv_reservedSMEM_offset_0_alias:
	.zero		0


//--------------------- .nv.constant0.gluon_mma   --------------------------
	.section	.nv.constant0.gluon_mma,"a",@progbits
	.sectionflags	@""
	.align	4
.nv.constant0.gluon_mma:
	.zero		568


//--------------------- SYMBOLS --------------------------

	.type		.nv.reservedSmem.offset0,@object
	.size		.nv.reservedSmem.offset0,0x4
